//
// Generated by NVIDIA NVVM Compiler
//
// Compiler Build ID: CL-36424714
// Cuda compilation tools, release 13.0, V13.0.88
// Based on NVVM 20.0.0
//

.version 9.0
.target sm_100
.address_size 64

	// .globl	_Z11get_averagePdS_i

.visible .entry _Z11get_averagePdS_i(
	.param .u64 .ptr .align 1 _Z11get_averagePdS_i_param_0,
	.param .u64 .ptr .align 1 _Z11get_averagePdS_i_param_1,
	.param .u32 _Z11get_averagePdS_i_param_2
)
{
	.reg .pred 	%p<4>;
	.reg .b32 	%r<7>;
	.reg .b64 	%rd<13>;
	.reg .b64 	%fd<8>;

	ld.param.u64 	%rd3, [_Z11get_averagePdS_i_param_0];
	ld.param.u64 	%rd4, [_Z11get_averagePdS_i_param_1];
	ld.param.u32 	%r2, [_Z11get_averagePdS_i_param_2];
	cvta.to.global.u64 	%rd1, %rd4;
	cvta.to.global.u64 	%rd2, %rd3;
	mov.u32 	%r4, %tid.x;
	setp.ne.s32 	%p1, %r4, 0;
	add.s32 	%r5, %r2, -1;
	setp.ne.s32 	%p2, %r4, %r5;
	and.pred  	%p3, %p1, %p2;
	@%p3 bra 	$L__BB0_2;
	mul.wide.u32 	%rd10, %r4, 8;
	add.s64 	%rd11, %rd2, %rd10;
	ld.global.f64 	%fd7, [%rd11];
	add.s64 	%rd12, %rd1, %rd10;
	st.global.f64 	[%rd12], %fd7;
	bra.uni 	$L__BB0_3;
$L__BB0_2:
	add.s32 	%r6, %r4, -1;
	mul.wide.u32 	%rd5, %r6, 8;
	add.s64 	%rd6, %rd2, %rd5;
	ld.global.f64 	%fd1, [%rd6];
	mul.wide.u32 	%rd7, %r4, 8;
	add.s64 	%rd8, %rd2, %rd7;
	ld.global.f64 	%fd2, [%rd8];
	add.f64 	%fd3, %fd1, %fd2;
	ld.global.f64 	%fd4, [%rd8+8];
	add.f64 	%fd5, %fd3, %fd4;
	div.rn.f64 	%fd6, %fd5, 0d4008000000000000;
	add.s64 	%rd9, %rd1, %rd7;
	st.global.f64 	[%rd9], %fd6;
$L__BB0_3:
	ret;

}


// ===== COMPILED SASS (sm_100) =====

	.target	sm_100

	.elftype	@"ET_EXEC"


//--------------------- .note.nv.tkinfo           --------------------------
	.section	.note.nv.tkinfo,"",@"SHT_NOTE"
	.sectionflags	@"SHF_NOTE_NV_TKINFO"
	.tkinfo
        /*0018*/ 	.word	0x00000002
        /*0030*/ 	.string	""
        /*0030*/ 	.string	"ptxas"
        /*0030*/ 	.string	"Cuda compilation tools, release 13.0, V13.0.88"
        /*0030*/ 	.string	"Build cuda_13.0.r13.0/compiler.36424714_0"
        /*0030*/ 	.string	"-arch sm_100 -m 64 "



//--------------------- .note.nv.cuinfo           --------------------------
	.section	.note.nv.cuinfo,"",@"SHT_NOTE"
	.sectionflags	@"SHF_NOTE_NV_CUINFO"
        /*0018*/ 	.short	0x0002
        /*001a*/ 	.short	0x0064
        /*001c*/ 	.short	0x0082
	.zero		2


//--------------------- .nv.info                  --------------------------
	.section	.nv.info,"",@"SHT_CUDA_INFO"
	.align	4


	//----- nvinfo : EIATTR_REGCOUNT
	.align		4
        /*0000*/ 	.byte	0x04, 0x2f
        /*0002*/ 	.short	(.L_1 - .L_0)
	.align		4
.L_0:
        /*0004*/ 	.word	index@(_Z11get_averagePdS_i)
        /*0008*/ 	.word	0x00000017


	//----- nvinfo : EIATTR_FRAME_SIZE
	.align		4
.L_1:
        /*000c*/ 	.byte	0x04, 0x11
        /*000e*/ 	.short	(.L_3 - .L_2)
	.align		4
.L_2:
        /*0010*/ 	.word	index@($__internal_0_$__cuda_sm20_div_rn_f64_full)
        /*0014*/ 	.word	0x00000000


	//----- nvinfo : EIATTR_FRAME_SIZE
	.align		4
.L_3:
        /*0018*/ 	.byte	0x04, 0x11
        /*001a*/ 	.short	(.L_5 - .L_4)
	.align		4
.L_4:
        /*001c*/ 	.word	index@(_Z11get_averagePdS_i)
        /*0020*/ 	.word	0x00000000


	//----- nvinfo : EIATTR_MIN_STACK_SIZE
	.align		4
.L_5:
        /*0024*/ 	.byte	0x04, 0x12
        /*0026*/ 	.short	(.L_7 - .L_6)
	.align		4
.L_6:
        /*0028*/ 	.word	index@(_Z11get_averagePdS_i)
        /*002c*/ 	.word	0x00000000
.L_7:


//--------------------- .nv.compat                --------------------------
	.section	.nv.compat,"",@"SHT_CUDA_COMPAT_INFO"
	.align	4
        /*0000*/ 	.byte	0x02, 0x09, 0x00, 0x00, 0x02, 0x02, 0x01, 0x00, 0x02, 0x05, 0x05, 0x00, 0x03, 0x07, 0x01, 0x01
        /*0010*/ 	.byte	0x02, 0x03, 0x00, 0x00, 0x02, 0x06, 0x01, 0x00, 0x04, 0x0b, 0x08, 0x00, 0x01, 0x00, 0x00, 0x00
        /*0020*/ 	.byte	0x00, 0x00, 0x00, 0x00


//--------------------- .nv.info._Z11get_averagePdS_i --------------------------
	.section	.nv.info._Z11get_averagePdS_i,"",@"SHT_CUDA_INFO"
	.sectionflags	@""
	.align	4


	//----- nvinfo : EIATTR_CUDA_API_VERSION
	.align		4
        /*0000*/ 	.byte	0x04, 0x37
        /*0002*/ 	.short	(.L_9 - .L_8)
.L_8:
        /*0004*/ 	.word	0x00000082


	//----- nvinfo : EIATTR_KPARAM_INFO
	.align		4
.L_9:
        /*0008*/ 	.byte	0x04, 0x17
        /*000a*/ 	.short	(.L_11 - .L_10)
.L_10:
        /*000c*/ 	.word	0x00000000
        /*0010*/ 	.short	0x0002
        /*0012*/ 	.short	0x0010
        /*0014*/ 	.byte	0x00, 0xf0, 0x11, 0x00


	//----- nvinfo : EIATTR_KPARAM_INFO
	.align		4
.L_11:
        /*0018*/ 	.byte	0x04, 0x17
        /*001a*/ 	.short	(.L_13 - .L_12)
.L_12:
        /*001c*/ 	.word	0x00000000
        /*0020*/ 	.short	0x0001
        /*0022*/ 	.short	0x0008
        /*0024*/ 	.byte	0x00, 0xf5, 0x21, 0x00


	//----- nvinfo : EIATTR_KPARAM_INFO
	.align		4
.L_13:
        /*0028*/ 	.byte	0x04, 0x17
        /*002a*/ 	.short	(.L_15 - .L_14)
.L_14:
        /*002c*/ 	.word	0x00000000
        /*0030*/ 	.short	0x0000
        /*0032*/ 	.short	0x0000
        /*0034*/ 	.byte	0x00, 0xf5, 0x21, 0x00


	//----- nvinfo : EIATTR_SPARSE_MMA_MASK
	.align		4
.L_15:
        /*0038*/ 	.byte	0x03, 0x50
        /*003a*/ 	.short	0x0000


	//----- nvinfo : EIATTR_MAXREG_COUNT
	.align		4
        /*003c*/ 	.byte	0x03, 0x1b
        /*003e*/ 	.short	0x00ff


	//----- nvinfo : EIATTR_MERCURY_ISA_VERSION
	.align		4
        /*0040*/ 	.byte	0x03, 0x5f
        /*0042*/ 	.short	0x0101


	//----- nvinfo : EIATTR_VRC_CTA_INIT_COUNT
	.align		4
        /*0044*/ 	.byte	0x02, 0x4a
	.zero		1
	.zero		1


	//----- nvinfo : EIATTR_EXIT_INSTR_OFFSETS
	.align		4
        /*0048*/ 	.byte	0x04, 0x1c
        /*004a*/ 	.short	(.L_17 - .L_16)


	//   ....[0]....
.L_16:
        /*004c*/ 	.word	0x000000e0


	//   ....[1]....
        /*0050*/ 	.word	0x000002f0


	//----- nvinfo : EIATTR_CRS_STACK_SIZE
	.align		4
.L_17:
        /*0054*/ 	.byte	0x04, 0x1e
        /*0056*/ 	.short	(.L_19 - .L_18)
.L_18:
        /*0058*/ 	.word	0x00000000


	//----- nvinfo : EIATTR_CBANK_PARAM_SIZE
	.align		4
.L_19:
        /*005c*/ 	.byte	0x03, 0x19
        /*005e*/ 	.short	0x0014


	//----- nvinfo : EIATTR_PARAM_CBANK
	.align		4
        /*0060*/ 	.byte	0x04, 0x0a
        /*0062*/ 	.short	(.L_21 - .L_20)
	.align		4
.L_20:
        /*0064*/ 	.word	index@(.nv.constant0._Z11get_averagePdS_i)
        /*0068*/ 	.short	0x0380
        /*006a*/ 	.short	0x0014


	//----- nvinfo : EIATTR_SW_WAR
	.align		4
.L_21:
        /*006c*/ 	.byte	0x04, 0x36
        /*006e*/ 	.short	(.L_23 - .L_22)
.L_22:
        /*0070*/ 	.word	0x00000008
.L_23:


//--------------------- .nv.callgraph             --------------------------
	.section	.nv.callgraph,"",@"SHT_CUDA_CALLGRAPH"
	.align	4
	.sectionentsize	8
	.align		4
        /*0000*/ 	.word	0x00000000
	.align		4
        /*0004*/ 	.word	0xffffffff
	.align		4
        /*0008*/ 	.word	0x00000000
	.align		4
        /*000c*/ 	.word	0xfffffffe
	.align		4
        /*0010*/ 	.word	0x00000000
	.align		4
        /*0014*/ 	.word	0xfffffffd
	.align		4
        /*0018*/ 	.word	0x00000000
	.align		4
        /*001c*/ 	.word	0xfffffffc


//--------------------- .text._Z11get_averagePdS_i --------------------------
	.section	.text._Z11get_averagePdS_i,"ax",@progbits
	.align	128
        .global         _Z11get_averagePdS_i
        .type           _Z11get_averagePdS_i,@function
        .size           _Z11get_averagePdS_i,(.L_x_8 - _Z11get_averagePdS_i)
        .other          _Z11get_averagePdS_i,@"STO_CUDA_ENTRY STV_DEFAULT"
_Z11get_averagePdS_i:
.text._Z11get_averagePdS_i:
[----:B------:R-:W-:Y:S01]  /*0000*/  LDC R1, c[0x0][0x37c] ;  /* 0x0000df00ff017b82 */ /* 0x000fe20000000800 */
[----:B------:R-:W0:Y:S01]  /*0010*/  S2R R0, SR_TID.X ;  /* 0x0000000000007919 */ /* 0x000e220000002100 */
[----:B------:R-:W1:Y:S02]  /*0020*/  LDCU UR4, c[0x0][0x390] ;  /* 0x00007200ff0477ac */ /* 0x000e640008000800 */
[----:B-1----:R-:W-:Y:S01]  /*0030*/  UIADD3 UR4, UPT, UPT, UR4, -0x1, URZ ;  /* 0xffffffff04047890 */ /* 0x002fe2000fffe0ff */
[----:B0-----:R-:W-:-:S05]  /*0040*/  ISETP.NE.AND P1, PT, R0, RZ, PT ;  /* 0x000000ff0000720c */ /* 0x001fca0003f25270 */
[----:B------:R-:W-:-:S05]  /*0050*/  ISETP.NE.AND P0, PT, R0, UR4, PT ;  /* 0x0000000400007c0c */ /* 0x000fca000bf05270 */
[----:B------:R-:W0:Y:S08]  /*0060*/  LDCU.64 UR4, c[0x0][0x358] ;  /* 0x00006b00ff0477ac */ /* 0x000e300008000a00 */
[----:B------:R-:W-:Y:S05]  /*0070*/  @P0 BRA P1, `(.L_x_0) ;  /* 0x00000000001c0947 */ /* 0x000fea0000800000 */
[----:B------:R-:W1:Y:S08]  /*0080*/  LDC.64 R2, c[0x0][0x380] ;  /* 0x0000e000ff027b82 */ /* 0x000e700000000a00 */
[----:B------:R-:W2:Y:S01]  /*0090*/  LDC.64 R4, c[0x0][0x388] ;  /* 0x0000e200ff047b82 */ /* 0x000ea20000000a00 */
[----:B-1----:R-:W-:-:S06]  /*00a0*/  IMAD.WIDE.U32 R2, R0, 0x8, R2 ;  /* 0x0000000800027825 */ /* 0x002fcc00078e0002 */
[----:B0-----:R-:W3:Y:S01]  /*00b0*/  LDG.E.64 R2, desc[UR4][R2.64] ;  /* 0x0000000402027981 */ /* 0x001ee2000c1e1b00 */
[----:B--2---:R-:W-:-:S05]  /*00c0*/  IMAD.WIDE.U32 R4, R0, 0x8, R4 ;  /* 0x0000000800047825 */ /* 0x004fca00078e0004 */
[----:B---3--:R-:W-:Y:S01]  /*00d0*/  STG.E.64 desc[UR4][R4.64], R2 ;  /* 0x0000000204007986 */ /* 0x008fe2000c101b04 */
[----:B------:R-:W-:Y:S05]  /*00e0*/  EXIT ;  /* 0x000000000000794d */ /* 0x000fea0003800000 */
.L_x_0:
[----:B------:R-:W1:Y:S01]  /*00f0*/  LDC.64 R4, c[0x0][0x380] ;  /* 0x0000e000ff047b82 */ /* 0x000e620000000a00 */
[----:B------:R-:W-:-:S04]  /*0100*/  VIADD R3, R0, 0xffffffff ;  /* 0xffffffff00037836 */ /* 0x000fc80000000000 */
[----:B-1----:R-:W-:-:S04]  /*0110*/  IMAD.WIDE.U32 R2, R3, 0x8, R4 ;  /* 0x0000000803027825 */ /* 0x002fc800078e0004 */
[----:B------:R-:W-:Y:S02]  /*0120*/  IMAD.WIDE.U32 R14, R0, 0x8, R4 ;  /* 0x00000008000e7825 */ /* 0x000fe400078e0004 */
[----:B0-----:R-:W2:Y:S04]  /*0130*/  LDG.E.64 R2, desc[UR4][R2.64] ;  /* 0x0000000402027981 */ /* 0x001ea8000c1e1b00 */
[----:B------:R-:W2:Y:S04]  /*0140*/  LDG.E.64 R4, desc[UR4][R14.64] ;  /* 0x000000040e047981 */ /* 0x000ea8000c1e1b00 */
[----:B------:R-:W3:Y:S01]  /*0150*/  LDG.E.64 R6, desc[UR4][R14.64+0x8] ;  /* 0x000008040e067981 */ /* 0x000ee2000c1e1b00 */
[----:B------:R-:W0:Y:S01]  /*0160*/  MUFU.RCP64H R9, 3 ;  /* 0x4008000000097908 */ /* 0x000e220000001800 */
[----:B------:R-:W-:Y:S01]  /*0170*/  IMAD.MOV.U32 R12, RZ, RZ, 0x0 ;  /* 0x00000000ff0c7424 */ /* 0x000fe200078e00ff */
[----:B------:R-:W-:Y:S01]  /*0180*/  BSSY.RECONVERGENT B0, `(.L_x_1) ;  /* 0x0000013000007945 */ /* 0x000fe20003800200 */
[----:B------:R-:W-:-:S02]  /*0190*/  IMAD.MOV.U32 R13, RZ, RZ, 0x40080000 ;  /* 0x40080000ff0d7424 */ /* 0x000fc400078e00ff */
[----:B------:R-:W-:-:S06]  /*01a0*/  IMAD.MOV.U32 R8, RZ, RZ, 0x1 ;  /* 0x00000001ff087424 */ /* 0x000fcc00078e00ff */
[----:B0-----:R-:W-:-:S08]  /*01b0*/  DFMA R10, R8, -R12, 1 ;  /* 0x3ff00000080a742b */ /* 0x001fd0000000080c */
[----:B------:R-:W-:-:S08]  /*01c0*/  DFMA R10, R10, R10, R10 ;  /* 0x0000000a0a0a722b */ /* 0x000fd0000000000a */
[----:B------:R-:W-:-:S08]  /*01d0*/  DFMA R10, R8, R10, R8 ;  /* 0x0000000a080a722b */ /* 0x000fd00000000008 */
[----:B------:R-:W-:-:S08]  /*01e0*/  DFMA R8, R10, -R12, 1 ;  /* 0x3ff000000a08742b */ /* 0x000fd0000000080c */
[----:B------:R-:W-:Y:S02]  /*01f0*/  DFMA R8, R10, R8, R10 ;  /* 0x000000080a08722b */ /* 0x000fe4000000000a */
[----:B--2---:R-:W-:-:S08]  /*0200*/  DADD R4, R2, R4 ;  /* 0x0000000002047229 */ /* 0x004fd00000000004 */
[----:B---3--:R-:W-:-:S08]  /*0210*/  DADD R4, R4, R6 ;  /* 0x0000000004047229 */ /* 0x008fd00000000006 */
[----:B------:R-:W-:Y:S02]  /*0220*/  DMUL R2, R4, R8 ;  /* 0x0000000804027228 */ /* 0x000fe40000000000 */
[----:B------:R-:W-:-:S06]  /*0230*/  FSETP.GEU.AND P1, PT, |R5|, 6.5827683646048100446e-37, PT ;  /* 0x036000000500780b */ /* 0x000fcc0003f2e200 */
[----:B------:R-:W-:-:S08]  /*0240*/  DFMA R6, R2, -3, R4 ;  /* 0xc00800000206782b */ /* 0x000fd00000000004 */
[----:B------:R-:W-:-:S10]  /*0250*/  DFMA R2, R8, R6, R2 ;  /* 0x000000060802722b */ /* 0x000fd40000000002 */
[----:B------:R-:W-:-:S05]  /*0260*/  FFMA R6, RZ, 2.125, R3 ;  /* 0x40080000ff067823 */ /* 0x000fca0000000003 */
[----:B------:R-:W-:-:S13]  /*0270*/  FSETP.GT.AND P0, PT, |R6|, 1.469367938527859385e-39, PT ;  /* 0x001000000600780b */ /* 0x000fda0003f04200 */
[----:B------:R-:W-:Y:S05]  /*0280*/  @P0 BRA P1, `(.L_x_2) ;  /* 0x0000000000080947 */ /* 0x000fea0000800000 */
[----:B------:R-:W-:-:S07]  /*0290*/  MOV R6, 0x2b0 ;  /* 0x000002b000067802 */ /* 0x000fce0000000f00 */
[----:B------:R-:W-:Y:S05]  /*02a0*/  CALL.REL.NOINC `($__internal_0_$__cuda_sm20_div_rn_f64_full) ;  /* 0x0000000000147944 */ /* 0x000fea0003c00000 */
.L_x_2:
[----:B------:R-:W-:Y:S05]  /*02b0*/  BSYNC.RECONVERGENT B0 ;  /* 0x0000000000007941 */ /* 0x000fea0003800200 */
.L_x_1:
[----:B------:R-:W0:Y:S02]  /*02c0*/  LDC.64 R4, c[0x0][0x388] ;  /* 0x0000e200ff047b82 */ /* 0x000e240000000a00 */
[----:B0-----:R-:W-:-:S05]  /*02d0*/  IMAD.WIDE.U32 R4, R0, 0x8, R4 ;  /* 0x0000000800047825 */ /* 0x001fca00078e0004 */
[----:B------:R-:W-:Y:S01]  /*02e0*/  STG.E.64 desc[UR4][R4.64], R2 ;  /* 0x0000000204007986 */ /* 0x000fe2000c101b04 */
[----:B------:R-:W-:Y:S05]  /*02f0*/  EXIT ;  /* 0x000000000000794d */ /* 0x000fea0003800000 */
        .weak           $__internal_0_$__cuda_sm20_div_rn_f64_full
        .type           $__internal_0_$__cuda_sm20_div_rn_f64_full,@function
        .size           $__internal_0_$__cuda_sm20_div_rn_f64_full,(.L_x_8 - $__internal_0_$__cuda_sm20_div_rn_f64_full)
$__internal_0_$__cuda_sm20_div_rn_f64_full:
[----:B------:R-:W-:Y:S01]  /*0300*/  IMAD.MOV.U32 R3, RZ, RZ, 0x3ff80000 ;  /* 0x3ff80000ff037424 */ /* 0x000fe200078e00ff */
[C---:B------:R-:W-:Y:S01]  /*0310*/  FSETP.GEU.AND P1, PT, |R5|.reuse, 1.469367938527859385e-39, PT ;  /* 0x001000000500780b */ /* 0x040fe20003f2e200 */
[----:B------:R-:W-:Y:S01]  /*0320*/  IMAD.MOV.U32 R2, RZ, RZ, 0x0 ;  /* 0x00000000ff027424 */ /* 0x000fe200078e00ff */
[----:B------:R-:W-:Y:S01]  /*0330*/  LOP3.LUT R7, R5, 0x7ff00000, RZ, 0xc0, !PT ;  /* 0x7ff0000005077812 */ /* 0x000fe200078ec0ff */
[----:B------:R-:W0:Y:S01]  /*0340*/  MUFU.RCP64H R9, R3 ;  /* 0x0000000300097308 */ /* 0x000e220000001800 */
[----:B------:R-:W-:Y:S01]  /*0350*/  IMAD.MOV.U32 R8, RZ, RZ, 0x1 ;  /* 0x00000001ff087424 */ /* 0x000fe200078e00ff */
[----:B------:R-:W-:Y:S01]  /*0360*/  BSSY.RECONVERGENT B1, `(.L_x_3) ;  /* 0x0000045000017945 */ /* 0x000fe20003800200 */
[----:B------:R-:W-:Y:S01]  /*0370*/  IMAD.MOV.U32 R13, RZ, RZ, 0x1ca00000 ;  /* 0x1ca00000ff0d7424 */ /* 0x000fe200078e00ff */
[----:B------:R-:W-:Y:S01]  /*0380*/  ISETP.GE.U32.AND P0, PT, R7, 0x40000000, PT ;  /* 0x400000000700780c */ /* 0x000fe20003f06070 */
[----:B------:R-:W-:Y:S02]  /*0390*/  IMAD.MOV.U32 R18, RZ, RZ, R7 ;  /* 0x000000ffff127224 */ /* 0x000fe400078e0007 */
[----:B------:R-:W-:Y:S01]  /*03a0*/  IMAD.MOV.U32 R19, RZ, RZ, 0x40000000 ;  /* 0x40000000ff137424 */ /* 0x000fe200078e00ff */
[----:B------:R-:W-:-:S03]  /*03b0*/  SEL R13, R13, 0x63400000, !P0 ;  /* 0x634000000d0d7807 */ /* 0x000fc60004000000 */
[----:B------:R-:W-:Y:S01]  /*03c0*/  VIADD R20, R19, 0xffffffff ;  /* 0xffffffff13147836 */ /* 0x000fe20000000000 */
[----:B0-----:R-:W-:-:S08]  /*03d0*/  DFMA R10, R8, -R2, 1 ;  /* 0x3ff00000080a742b */ /* 0x001fd00000000802 */
[----:B------:R-:W-:-:S08]  /*03e0*/  DFMA R10, R10, R10, R10 ;  /* 0x0000000a0a0a722b */ /* 0x000fd0000000000a */
[----:B------:R-:W-:Y:S01]  /*03f0*/  DFMA R14, R8, R10, R8 ;  /* 0x0000000a080e722b */ /* 0x000fe20000000008 */
[C-C-:B------:R-:W-:Y:S01]  /*0400*/  @!P1 LOP3.LUT R10, R13.reuse, 0x80000000, R5.reuse, 0xf8, !PT ;  /* 0x800000000d0a9812 */ /* 0x140fe200078ef805 */
[----:B------:R-:W-:Y:S01]  /*0410*/  IMAD.MOV.U32 R8, RZ, RZ, R4 ;  /* 0x000000ffff087224 */ /* 0x000fe200078e0004 */
[----:B------:R-:W-:Y:S02]  /*0420*/  LOP3.LUT R9, R13, 0x800fffff, R5, 0xf8, !PT ;  /* 0x800fffff0d097812 */ /* 0x000fe400078ef805 */
[----:B------:R-:W-:Y:S01]  /*0430*/  @!P1 LOP3.LUT R11, R10, 0x100000, RZ, 0xfc, !PT ;  /* 0x001000000a0b9812 */ /* 0x000fe200078efcff */
[----:B------:R-:W-:Y:S02]  /*0440*/  @!P1 IMAD.MOV.U32 R10, RZ, RZ, RZ ;  /* 0x000000ffff0a9224 */ /* 0x000fe400078e00ff */
[----:B------:R-:W-:-:S04]  /*0450*/  DFMA R16, R14, -R2, 1 ;  /* 0x3ff000000e10742b */ /* 0x000fc80000000802 */
[----:B------:R-:W-:-:S04]  /*0460*/  @!P1 DFMA R8, R8, 2, -R10 ;  /* 0x400000000808982b */ /* 0x000fc8000000080a */
[----:B------:R-:W-:-:S06]  /*0470*/  DFMA R16, R14, R16, R14 ;  /* 0x000000100e10722b */ /* 0x000fcc000000000e */
[----:B------:R-:W-:Y:S02]  /*0480*/  @!P1 LOP3.LUT R18, R9, 0x7ff00000, RZ, 0xc0, !PT ;  /* 0x7ff0000009129812 */ /* 0x000fe400078ec0ff */
[----:B------:R-:W-:-:S03]  /*0490*/  DMUL R10, R16, R8 ;  /* 0x00000008100a7228 */ /* 0x000fc60000000000 */
[----:B------:R-:W-:-:S05]  /*04a0*/  VIADD R12, R18, 0xffffffff ;  /* 0xffffffff120c7836 */ /* 0x000fca0000000000 */
[----:B------:R-:W-:Y:S01]  /*04b0*/  DFMA R14, R10, -R2, R8 ;  /* 0x800000020a0e722b */ /* 0x000fe20000000008 */
[----:B------:R-:W-:-:S04]  /*04c0*/  ISETP.GT.U32.AND P0, PT, R12, 0x7feffffe, PT ;  /* 0x7feffffe0c00780c */ /* 0x000fc80003f04070 */
[----:B------:R-:W-:-:S03]  /*04d0*/  ISETP.GT.U32.OR P0, PT, R20, 0x7feffffe, P0 ;  /* 0x7feffffe1400780c */ /* 0x000fc60000704470 */
[----:B------:R-:W-:-:S10]  /*04e0*/  DFMA R10, R16, R14, R10 ;  /* 0x0000000e100a722b */ /* 0x000fd4000000000a */
[----:B------:R-:W-:Y:S05]  /*04f0*/  @P0 BRA `(.L_x_4) ;  /* 0x0000000000680947 */ /* 0x000fea0003800000 */
[----:B------:R-:W-:-:S05]  /*0500*/  IMAD.MOV.U32 R4, RZ, RZ, 0x40000000 ;  /* 0x40000000ff047424 */ /* 0x000fca00078e00ff */
[----:B------:R-:W-:-:S04]  /*0510*/  VIADDMNMX R7, R7, -R4, 0xb9600000, !PT ;  /* 0xb960000007077446 */ /* 0x000fc80007800904 */
[----:B------:R-:W-:-:S04]  /*0520*/  VIMNMX R4, PT, PT, R7, 0x46a00000, PT ;  /* 0x46a0000007047848 */ /* 0x000fc80003fe0100 */
[----:B------:R-:W-:Y:S01]  /*0530*/  IADD3 R7, PT, PT, -R13, R4, RZ ;  /* 0x000000040d077210 */ /* 0x000fe20007ffe1ff */
[----:B------:R-:W-:-:S04]  /*0540*/  IMAD.MOV.U32 R4, RZ, RZ, RZ ;  /* 0x000000ffff047224 */ /* 0x000fc800078e00ff */
[----:B------:R-:W-:-:S06]  /*0550*/  VIADD R5, R7, 0x7fe00000 ;  /* 0x7fe0000007057836 */ /* 0x000fcc0000000000 */
[----:B------:R-:W-:-:S10]  /*0560*/  DMUL R12, R10, R4 ;  /* 0x000000040a0c7228 */ /* 0x000fd40000000000 */
[----:B------:R-:W-:-:S13]  /*0570*/  FSETP.GTU.AND P0, PT, |R13|, 1.469367938527859385e-39, PT ;  /* 0x001000000d00780b */ /* 0x000fda0003f0c200 */
[----:B------:R-:W-:Y:S05]  /*0580*/  @P0 BRA `(.L_x_5) ;  /* 0x0000000000880947 */ /* 0x000fea0003800000 */
[----:B------:R-:W-:Y:S01]  /*0590*/  DFMA R2, R10, -R2, R8 ;  /* 0x800000020a02722b */ /* 0x000fe20000000008 */
[----:B------:R-:W-:-:S09]  /*05a0*/  IMAD.MOV.U32 R4, RZ, RZ, RZ ;  /* 0x000000ffff047224 */ /* 0x000fd200078e00ff */
[C---:B------:R-:W-:Y:S02]  /*05b0*/  FSETP.NEU.AND P0, PT, R3.reuse, RZ, PT ;  /* 0x000000ff0300720b */ /* 0x040fe40003f0d000 */
[----:B------:R-:W-:-:S04]  /*05c0*/  LOP3.LUT R2, R3, 0x40080000, RZ, 0x3c, !PT ;  /* 0x4008000003027812 */ /* 0x000fc800078e3cff */
[----:B------:R-:W-:-:S04]  /*05d0*/  LOP3.LUT R9, R2, 0x80000000, RZ, 0xc0, !PT ;  /* 0x8000000002097812 */ /* 0x000fc800078ec0ff */
[----:B------:R-:W-:-:S03]  /*05e0*/  LOP3.LUT R5, R9, R5, RZ, 0xfc, !PT ;  /* 0x0000000509057212 */ /* 0x000fc600078efcff */
[----:B------:R-:W-:Y:S05]  /*05f0*/  @!P0 BRA `(.L_x_5) ;  /* 0x00000000006c8947 */ /* 0x000fea0003800000 */
[----:B------:R-:W-:Y:S01]  /*0600*/  IMAD.MOV R3, RZ, RZ, -R7 ;  /* 0x000000ffff037224 */ /* 0x000fe200078e0a07 */
[----:B------:R-:W-:Y:S01]  /*0610*/  DMUL.RP R4, R10, R4 ;  /* 0x000000040a047228 */ /* 0x000fe20000008000 */
[----:B------:R-:W-:Y:S01]  /*0620*/  IMAD.MOV.U32 R2, RZ, RZ, RZ ;  /* 0x000000ffff027224 */ /* 0x000fe200078e00ff */
[----:B------:R-:W-:-:S05]  /*0630*/  IADD3 R7, PT, PT, -R7, -0x43300000, RZ ;  /* 0xbcd0000007077810 */ /* 0x000fca0007ffe1ff */
[----:B------:R-:W-:-:S03]  /*0640*/  DFMA R2, R12, -R2, R10 ;  /* 0x800000020c02722b */ /* 0x000fc6000000000a */
[----:B------:R-:W-:-:S07]  /*0650*/  LOP3.LUT R9, R5, R9, RZ, 0x3c, !PT ;  /* 0x0000000905097212 */ /* 0x000fce00078e3cff */
[----:B------:R-:W-:-:S04]  /*0660*/  FSETP.NEU.AND P0, PT, |R3|, R7, PT ;  /* 0x000000070300720b */ /* 0x000fc80003f0d200 */
[----:B------:R-:W-:Y:S02]  /*0670*/  FSEL R12, R4, R12, !P0 ;  /* 0x0000000c040c7208 */ /* 0x000fe40004000000 */
[----:B------:R-:W-:Y:S01]  /*0680*/  FSEL R13, R9, R13, !P0 ;  /* 0x0000000d090d7208 */ /* 0x000fe20004000000 */
[----:B------:R-:W-:Y:S06]  /*0690*/  BRA `(.L_x_5) ;  /* 0x0000000000447947 */ /* 0x000fec0003800000 */
.L_x_4:
[----:B------:R-:W-:-:S14]  /*06a0*/  DSETP.NAN.AND P0, PT, R4, R4, PT ;  /* 0x000000040400722a */ /* 0x000fdc0003f08000 */
[----:B------:R-:W-:Y:S05]  /*06b0*/  @P0 BRA `(.L_x_6) ;  /* 0x0000000000340947 */ /* 0x000fea0003800000 */
[----:B------:R-:W-:Y:S01]  /*06c0*/  ISETP.NE.AND P0, PT, R18, R19, PT ;  /* 0x000000131200720c */ /* 0x000fe20003f05270 */
[----:B------:R-:W-:Y:S02]  /*06d0*/  IMAD.MOV.U32 R12, RZ, RZ, 0x0 ;  /* 0x00000000ff0c7424 */ /* 0x000fe400078e00ff */
[----:B------:R-:W-:-:S10]  /*06e0*/  IMAD.MOV.U32 R13, RZ, RZ, -0x80000 ;  /* 0xfff80000ff0d7424 */ /* 0x000fd400078e00ff */
[----:B------:R-:W-:Y:S05]  /*06f0*/  @!P0 BRA `(.L_x_5) ;  /* 0x00000000002c8947 */ /* 0x000fea0003800000 */
[----:B------:R-:W-:Y:S02]  /*0700*/  ISETP.NE.AND P0, PT, R18, 0x7ff00000, PT ;  /* 0x7ff000001200780c */ /* 0x000fe40003f05270 */
[----:B------:R-:W-:Y:S02]  /*0710*/  LOP3.LUT R4, R5, 0x40080000, RZ, 0x3c, !PT ;  /* 0x4008000005047812 */ /* 0x000fe400078e3cff */
[----:B------:R-:W-:Y:S02]  /*0720*/  ISETP.EQ.OR P0, PT, R19, RZ, !P0 ;  /* 0x000000ff1300720c */ /* 0x000fe40004702670 */
[----:B------:R-:W-:-:S11]  /*0730*/  LOP3.LUT R13, R4, 0x80000000, RZ, 0xc0, !PT ;  /* 0x80000000040d7812 */ /* 0x000fd600078ec0ff */
[----:B------:R-:W-:Y:S02]  /*0740*/  @P0 LOP3.LUT R2, R13, 0x7ff00000, RZ, 0xfc, !PT ;  /* 0x7ff000000d020812 */ /* 0x000fe400078efcff */
[----:B------:R-:W-:Y:S01]  /*0750*/  @!P0 MOV R12, RZ ;  /* 0x000000ff000c8202 */ /* 0x000fe20000000f00 */
[----:B------:R-:W-:Y:S02]  /*0760*/  @P0 IMAD.MOV.U32 R12, RZ, RZ, RZ ;  /* 0x000000ffff0c0224 */ /* 0x000fe400078e00ff */
[----:B------:R-:W-:Y:S01]  /*0770*/  @P0 IMAD.MOV.U32 R13, RZ, RZ, R2 ;  /* 0x000000ffff0d0224 */ /* 0x000fe200078e0002 */
[----:B------:R-:W-:Y:S06]  /*0780*/  BRA `(.L_x_5) ;  /* 0x0000000000087947 */ /* 0x000fec0003800000 */
.L_x_6:
[----:B------:R-:W-:Y:S01]  /*0790*/  LOP3.LUT R13, R5, 0x80000, RZ, 0xfc, !PT ;  /* 0x00080000050d7812 */ /* 0x000fe200078efcff */
[----:B------:R-:W-:-:S07]  /*07a0*/  IMAD.MOV.U32 R12, RZ, RZ, R4 ;  /* 0x000000ffff0c7224 */ /* 0x000fce00078e0004 */
.L_x_5:
[----:B------:R-:W-:Y:S05]  /*07b0*/  BSYNC.RECONVERGENT B1 ;  /* 0x0000000000017941 */ /* 0x000fea0003800200 */
.L_x_3:
[----:B------:R-:W-:Y:S02]  /*07c0*/  IMAD.MOV.U32 R7, RZ, RZ, 0x0 ;  /* 0x00000000ff077424 */ /* 0x000fe400078e00ff */
[----:B------:R-:W-:Y:S02]  /*07d0*/  IMAD.MOV.U32 R2, RZ, RZ, R12 ;  /* 0x000000ffff027224 */ /* 0x000fe400078e000c */
[----:B------:R-:W-:Y:S01]  /*07e0*/  IMAD.MOV.U32 R3, RZ, RZ, R13 ;  /* 0x000000ffff037224 */ /* 0x000fe200078e000d */
[----:B------:R-:W-:Y:S06]  /*07f0*/  RET.REL.NODEC R6 `(_Z11get_averagePdS_i) ;  /* 0xfffffff806007950 */ /* 0x000fec0003c3ffff */
.L_x_7:
[----:B------:R-:W-:-:S00]  /*0800*/  BRA `(.L_x_7) ;  /* 0xfffffffc00fc7947 */ /* 0x000fc0000383ffff */
[----:B------:R-:W-:-:S00]  /*0810*/  NOP ;  /* 0x0000000000007918 */ /* 0x000fc00000000000 */
        /* <DEDUP_REMOVED lines=14> */
.L_x_8:


//--------------------- .nv.shared.reserved.0     --------------------------
	.section	.nv.shared.reserved.0,"aw",@nobits
	.weak		__nv_reservedSMEM_offset_0_alias
	.size		__nv_reservedSMEM_offset_0_alias, 0, 64
	.other		__nv_reservedSMEM_offset_0_alias,@"STO_CUDA_RESERVED_SHARED STV_DEFAULT"
__nv_reservedSMEM_offset_0_alias:
	.zero		0
	.zero		64


//--------------------- .nv.constant0._Z11get_averagePdS_i --------------------------
	.section	.nv.constant0._Z11get_averagePdS_i,"a",@progbits
	.sectionflags	@""
	.align	4
.nv.constant0._Z11get_averagePdS_i:
	.zero		916


//--------------------- SYMBOLS --------------------------

	.type		.nv.reservedSmem.offset0,@object
	.size		.nv.reservedSmem.offset0,0x4
